//
// Generated by NVIDIA NVVM Compiler
//
// Compiler Build ID: CL-36424714
// Cuda compilation tools, release 13.0, V13.0.88
// Based on NVVM 20.0.0
//

.version 9.0
.target sm_100
.address_size 64

	// .globl	_Z4initjP17curandStateXORWOW
.global .align 4 .b8 precalc_xorwow_matrix[102400];
.global .align 4 .b8 precalc_xorwow_offset_matrix[102400];
.global .align 4 .b8 mrg32k3aM1[2304];
.global .align 4 .b8 mrg32k3aM2[2304];
.global .align 4 .b8 mrg32k3aM1SubSeq[2016];
.global .align 4 .b8 mrg32k3aM2SubSeq[2016];
.global .align 4 .b8 mrg32k3aM1Seq[2304];
.global .align 4 .b8 mrg32k3aM2Seq[2304];
.const .align 8 .b8 __cr_lgamma_table[72];

.visible .entry _Z4initjP17curandStateXORWOW(
	.param .u32 _Z4initjP17curandStateXORWOW_param_0,
	.param .u64 .ptr .align 1 _Z4initjP17curandStateXORWOW_param_1
)
{
	.reg .pred 	%p<24>;
	.reg .b32 	%r<409>;
	.reg .b64 	%rd<18>;

	ld.param.u32 	%r182, [_Z4initjP17curandStateXORWOW_param_0];
	ld.param.u64 	%rd8, [_Z4initjP17curandStateXORWOW_param_1];
	cvta.to.global.u64 	%rd9, %rd8;
	mov.u32 	%r183, %ctaid.x;
	mov.u32 	%r184, %ntid.x;
	mov.u32 	%r185, %tid.x;
	mad.lo.s32 	%r186, %r183, %r184, %r185;
	cvt.u64.u32 	%rd17, %r186;
	mul.wide.u32 	%rd10, %r186, 48;
	add.s64 	%rd2, %rd9, %rd10;
	xor.b32  	%r187, %r182, -1429050551;
	mul.lo.s32 	%r188, %r187, 1099087573;
	add.s32 	%r189, %r188, -638133224;
	add.s32 	%r190, %r188, 123456789;
	st.global.v2.u32 	[%rd2], {%r189, %r190};
	xor.b32  	%r191, %r188, 362436069;
	mov.b32 	%r192, -123459836;
	st.global.v2.u32 	[%rd2+8], {%r191, %r192};
	add.s32 	%r193, %r188, 5783321;
	mov.b32 	%r194, -589760388;
	st.global.v2.u32 	[%rd2+16], {%r194, %r193};
	setp.eq.s32 	%p1, %r186, 0;
	@%p1 bra 	$L__BB0_42;
	mov.b32 	%r315, 0;
	mov.u64 	%rd12, precalc_xorwow_matrix;
$L__BB0_2:
	and.b64  	%rd4, %rd17, 3;
	setp.eq.s64 	%p2, %rd4, 0;
	@%p2 bra 	$L__BB0_41;
	mul.wide.u32 	%rd11, %r315, 3200;
	add.s64 	%rd5, %rd12, %rd11;
	cvt.u32.u64 	%r2, %rd4;
	mov.b32 	%r316, 0;
$L__BB0_4:
	mov.b32 	%r329, 0;
	mov.u32 	%r330, %r329;
	mov.u32 	%r331, %r329;
	mov.u32 	%r332, %r329;
	mov.u32 	%r333, %r329;
	mov.u32 	%r322, %r329;
$L__BB0_5:
	mul.wide.u32 	%rd13, %r322, 4;
	add.s64 	%rd14, %rd2, %rd13;
	ld.global.u32 	%r10, [%rd14+4];
	shl.b32 	%r11, %r322, 5;
	mov.b32 	%r328, 0;
$L__BB0_6:
	.pragma "nounroll";
	shr.u32 	%r199, %r10, %r328;
	and.b32  	%r200, %r199, 1;
	setp.eq.b32 	%p3, %r200, 1;
	not.pred 	%p4, %p3;
	add.s32 	%r201, %r11, %r328;
	mul.lo.s32 	%r202, %r201, 5;
	mul.wide.u32 	%rd15, %r202, 4;
	add.s64 	%rd6, %rd5, %rd15;
	@%p4 bra 	$L__BB0_8;
	ld.global.u32 	%r203, [%rd6];
	xor.b32  	%r333, %r333, %r203;
	ld.global.u32 	%r204, [%rd6+4];
	xor.b32  	%r332, %r332, %r204;
	ld.global.u32 	%r205, [%rd6+8];
	xor.b32  	%r331, %r331, %r205;
	ld.global.u32 	%r206, [%rd6+12];
	xor.b32  	%r330, %r330, %r206;
	ld.global.u32 	%r207, [%rd6+16];
	xor.b32  	%r329, %r329, %r207;
$L__BB0_8:
	and.b32  	%r209, %r199, 2;
	setp.eq.s32 	%p5, %r209, 0;
	@%p5 bra 	$L__BB0_10;
	ld.global.u32 	%r210, [%rd6+20];
	xor.b32  	%r333, %r333, %r210;
	ld.global.u32 	%r211, [%rd6+24];
	xor.b32  	%r332, %r332, %r211;
	ld.global.u32 	%r212, [%rd6+28];
	xor.b32  	%r331, %r331, %r212;
	ld.global.u32 	%r213, [%rd6+32];
	xor.b32  	%r330, %r330, %r213;
	ld.global.u32 	%r214, [%rd6+36];
	xor.b32  	%r329, %r329, %r214;
$L__BB0_10:
	and.b32  	%r216, %r199, 4;
	setp.eq.s32 	%p6, %r216, 0;
	@%p6 bra 	$L__BB0_12;
	ld.global.u32 	%r217, [%rd6+40];
	xor.b32  	%r333, %r333, %r217;
	ld.global.u32 	%r218, [%rd6+44];
	xor.b32  	%r332, %r332, %r218;
	ld.global.u32 	%r219, [%rd6+48];
	xor.b32  	%r331, %r331, %r219;
	ld.global.u32 	%r220, [%rd6+52];
	xor.b32  	%r330, %r330, %r220;
	ld.global.u32 	%r221, [%rd6+56];
	xor.b32  	%r329, %r329, %r221;
$L__BB0_12:
	and.b32  	%r223, %r199, 8;
	setp.eq.s32 	%p7, %r223, 0;
	@%p7 bra 	$L__BB0_14;
	ld.global.u32 	%r224, [%rd6+60];
	xor.b32  	%r333, %r333, %r224;
	ld.global.u32 	%r225, [%rd6+64];
	xor.b32  	%r332, %r332, %r225;
	ld.global.u32 	%r226, [%rd6+68];
	xor.b32  	%r331, %r331, %r226;
	ld.global.u32 	%r227, [%rd6+72];
	xor.b32  	%r330, %r330, %r227;
	ld.global.u32 	%r228, [%rd6+76];
	xor.b32  	%r329, %r329, %r228;
$L__BB0_14:
	and.b32  	%r230, %r199, 16;
	setp.eq.s32 	%p8, %r230, 0;
	@%p8 bra 	$L__BB0_16;
	ld.global.u32 	%r231, [%rd6+80];
	xor.b32  	%r333, %r333, %r231;
	ld.global.u32 	%r232, [%rd6+84];
	xor.b32  	%r332, %r332, %r232;
	ld.global.u32 	%r233, [%rd6+88];
	xor.b32  	%r331, %r331, %r233;
	ld.global.u32 	%r234, [%rd6+92];
	xor.b32  	%r330, %r330, %r234;
	ld.global.u32 	%r235, [%rd6+96];
	xor.b32  	%r329, %r329, %r235;
$L__BB0_16:
	and.b32  	%r237, %r199, 32;
	setp.eq.s32 	%p9, %r237, 0;
	@%p9 bra 	$L__BB0_18;
	ld.global.u32 	%r238, [%rd6+100];
	xor.b32  	%r333, %r333, %r238;
	ld.global.u32 	%r239, [%rd6+104];
	xor.b32  	%r332, %r332, %r239;
	ld.global.u32 	%r240, [%rd6+108];
	xor.b32  	%r331, %r331, %r240;
	ld.global.u32 	%r241, [%rd6+112];
	xor.b32  	%r330, %r330, %r241;
	ld.global.u32 	%r242, [%rd6+116];
	xor.b32  	%r329, %r329, %r242;
$L__BB0_18:
	and.b32  	%r244, %r199, 64;
	setp.eq.s32 	%p10, %r244, 0;
	@%p10 bra 	$L__BB0_20;
	ld.global.u32 	%r245, [%rd6+120];
	xor.b32  	%r333, %r333, %r245;
	ld.global.u32 	%r246, [%rd6+124];
	xor.b32  	%r332, %r332, %r246;
	ld.global.u32 	%r247, [%rd6+128];
	xor.b32  	%r331, %r331, %r247;
	ld.global.u32 	%r248, [%rd6+132];
	xor.b32  	%r330, %r330, %r248;
	ld.global.u32 	%r249, [%rd6+136];
	xor.b32  	%r329, %r329, %r249;
$L__BB0_20:
	and.b32  	%r251, %r199, 128;
	setp.eq.s32 	%p11, %r251, 0;
	@%p11 bra 	$L__BB0_22;
	ld.global.u32 	%r252, [%rd6+140];
	xor.b32  	%r333, %r333, %r252;
	ld.global.u32 	%r253, [%rd6+144];
	xor.b32  	%r332, %r332, %r253;
	ld.global.u32 	%r254, [%rd6+148];
	xor.b32  	%r331, %r331, %r254;
	ld.global.u32 	%r255, [%rd6+152];
	xor.b32  	%r330, %r330, %r255;
	ld.global.u32 	%r256, [%rd6+156];
	xor.b32  	%r329, %r329, %r256;
$L__BB0_22:
	and.b32  	%r258, %r199, 256;
	setp.eq.s32 	%p12, %r258, 0;
	@%p12 bra 	$L__BB0_24;
	ld.global.u32 	%r259, [%rd6+160];
	xor.b32  	%r333, %r333, %r259;
	ld.global.u32 	%r260, [%rd6+164];
	xor.b32  	%r332, %r332, %r260;
	ld.global.u32 	%r261, [%rd6+168];
	xor.b32  	%r331, %r331, %r261;
	ld.global.u32 	%r262, [%rd6+172];
	xor.b32  	%r330, %r330, %r262;
	ld.global.u32 	%r263, [%rd6+176];
	xor.b32  	%r329, %r329, %r263;
$L__BB0_24:
	and.b32  	%r265, %r199, 512;
	setp.eq.s32 	%p13, %r265, 0;
	@%p13 bra 	$L__BB0_26;
	ld.global.u32 	%r266, [%rd6+180];
	xor.b32  	%r333, %r333, %r266;
	ld.global.u32 	%r267, [%rd6+184];
	xor.b32  	%r332, %r332, %r267;
	ld.global.u32 	%r268, [%rd6+188];
	xor.b32  	%r331, %r331, %r268;
	ld.global.u32 	%r269, [%rd6+192];
	xor.b32  	%r330, %r330, %r269;
	ld.global.u32 	%r270, [%rd6+196];
	xor.b32  	%r329, %r329, %r270;
$L__BB0_26:
	and.b32  	%r272, %r199, 1024;
	setp.eq.s32 	%p14, %r272, 0;
	@%p14 bra 	$L__BB0_28;
	ld.global.u32 	%r273, [%rd6+200];
	xor.b32  	%r333, %r333, %r273;
	ld.global.u32 	%r274, [%rd6+204];
	xor.b32  	%r332, %r332, %r274;
	ld.global.u32 	%r275, [%rd6+208];
	xor.b32  	%r331, %r331, %r275;
	ld.global.u32 	%r276, [%rd6+212];
	xor.b32  	%r330, %r330, %r276;
	ld.global.u32 	%r277, [%rd6+216];
	xor.b32  	%r329, %r329, %r277;
$L__BB0_28:
	and.b32  	%r279, %r199, 2048;
	setp.eq.s32 	%p15, %r279, 0;
	@%p15 bra 	$L__BB0_30;
	ld.global.u32 	%r280, [%rd6+220];
	xor.b32  	%r333, %r333, %r280;
	ld.global.u32 	%r281, [%rd6+224];
	xor.b32  	%r332, %r332, %r281;
	ld.global.u32 	%r282, [%rd6+228];
	xor.b32  	%r331, %r331, %r282;
	ld.global.u32 	%r283, [%rd6+232];
	xor.b32  	%r330, %r330, %r283;
	ld.global.u32 	%r284, [%rd6+236];
	xor.b32  	%r329, %r329, %r284;
$L__BB0_30:
	and.b32  	%r286, %r199, 4096;
	setp.eq.s32 	%p16, %r286, 0;
	@%p16 bra 	$L__BB0_32;
	ld.global.u32 	%r287, [%rd6+240];
	xor.b32  	%r333, %r333, %r287;
	ld.global.u32 	%r288, [%rd6+244];
	xor.b32  	%r332, %r332, %r288;
	ld.global.u32 	%r289, [%rd6+248];
	xor.b32  	%r331, %r331, %r289;
	ld.global.u32 	%r290, [%rd6+252];
	xor.b32  	%r330, %r330, %r290;
	ld.global.u32 	%r291, [%rd6+256];
	xor.b32  	%r329, %r329, %r291;
$L__BB0_32:
	and.b32  	%r293, %r199, 8192;
	setp.eq.s32 	%p17, %r293, 0;
	@%p17 bra 	$L__BB0_34;
	ld.global.u32 	%r294, [%rd6+260];
	xor.b32  	%r333, %r333, %r294;
	ld.global.u32 	%r295, [%rd6+264];
	xor.b32  	%r332, %r332, %r295;
	ld.global.u32 	%r296, [%rd6+268];
	xor.b32  	%r331, %r331, %r296;
	ld.global.u32 	%r297, [%rd6+272];
	xor.b32  	%r330, %r330, %r297;
	ld.global.u32 	%r298, [%rd6+276];
	xor.b32  	%r329, %r329, %r298;
$L__BB0_34:
	and.b32  	%r300, %r199, 16384;
	setp.eq.s32 	%p18, %r300, 0;
	@%p18 bra 	$L__BB0_36;
	ld.global.u32 	%r301, [%rd6+280];
	xor.b32  	%r333, %r333, %r301;
	ld.global.u32 	%r302, [%rd6+284];
	xor.b32  	%r332, %r332, %r302;
	ld.global.u32 	%r303, [%rd6+288];
	xor.b32  	%r331, %r331, %r303;
	ld.global.u32 	%r304, [%rd6+292];
	xor.b32  	%r330, %r330, %r304;
	ld.global.u32 	%r305, [%rd6+296];
	xor.b32  	%r329, %r329, %r305;
$L__BB0_36:
	and.b32  	%r307, %r199, 32768;
	setp.eq.s32 	%p19, %r307, 0;
	@%p19 bra 	$L__BB0_38;
	ld.global.u32 	%r308, [%rd6+300];
	xor.b32  	%r333, %r333, %r308;
	ld.global.u32 	%r309, [%rd6+304];
	xor.b32  	%r332, %r332, %r309;
	ld.global.u32 	%r310, [%rd6+308];
	xor.b32  	%r331, %r331, %r310;
	ld.global.u32 	%r311, [%rd6+312];
	xor.b32  	%r330, %r330, %r311;
	ld.global.u32 	%r312, [%rd6+316];
	xor.b32  	%r329, %r329, %r312;
$L__BB0_38:
	add.s32 	%r328, %r328, 16;
	setp.ne.s32 	%p20, %r328, 32;
	@%p20 bra 	$L__BB0_6;
	mad.lo.s32 	%r313, %r322, -31, %r11;
	add.s32 	%r322, %r313, 1;
	setp.ne.s32 	%p21, %r322, 5;
	@%p21 bra 	$L__BB0_5;
	st.global.u32 	[%rd2+4], %r333;
	st.global.u32 	[%rd2+8], %r332;
	st.global.u32 	[%rd2+12], %r331;
	st.global.u32 	[%rd2+16], %r330;
	st.global.u32 	[%rd2+20], %r329;
	add.s32 	%r316, %r316, 1;
	setp.lt.u32 	%p22, %r316, %r2;
	@%p22 bra 	$L__BB0_4;
$L__BB0_41:
	shr.u64 	%rd7, %rd17, 2;
	add.s32 	%r315, %r315, 1;
	setp.gt.u64 	%p23, %rd17, 3;
	mov.u64 	%rd17, %rd7;
	@%p23 bra 	$L__BB0_2;
$L__BB0_42:
	mov.b32 	%r314, 0;
	st.global.v2.u32 	[%rd2+24], {%r314, %r314};
	st.global.u32 	[%rd2+32], %r314;
	mov.b64 	%rd16, 0;
	st.global.u64 	[%rd2+40], %rd16;
	ret;

}
	// .globl	_Z7randomsP17curandStateXORWOWPf
.visible .entry _Z7randomsP17curandStateXORWOWPf(
	.param .u64 .ptr .align 1 _Z7randomsP17curandStateXORWOWPf_param_0,
	.param .u64 .ptr .align 1 _Z7randomsP17curandStateXORWOWPf_param_1
)
{
	.reg .b32 	%r<24>;
	.reg .b32 	%f<2>;
	.reg .b64 	%rd<9>;

	ld.param.u64 	%rd1, [_Z7randomsP17curandStateXORWOWPf_param_0];
	ld.param.u64 	%rd2, [_Z7randomsP17curandStateXORWOWPf_param_1];
	cvta.to.global.u64 	%rd3, %rd2;
	cvta.to.global.u64 	%rd4, %rd1;
	mov.u32 	%r1, %ctaid.x;
	mov.u32 	%r2, %ntid.x;
	mov.u32 	%r3, %tid.x;
	mad.lo.s32 	%r4, %r1, %r2, %r3;
	mul.wide.u32 	%rd5, %r4, 48;
	add.s64 	%rd6, %rd4, %rd5;
	ld.global.v2.u32 	{%r5, %r6}, [%rd6];
	shr.u32 	%r7, %r6, 2;
	xor.b32  	%r8, %r7, %r6;
	ld.global.v2.u32 	{%r9, %r10}, [%rd6+8];
	ld.global.v2.u32 	{%r11, %r12}, [%rd6+16];
	st.global.v2.u32 	[%rd6+8], {%r10, %r11};
	shl.b32 	%r13, %r12, 4;
	shl.b32 	%r14, %r8, 1;
	xor.b32  	%r15, %r14, %r13;
	xor.b32  	%r16, %r15, %r8;
	xor.b32  	%r17, %r16, %r12;
	st.global.v2.u32 	[%rd6+16], {%r12, %r17};
	add.s32 	%r18, %r5, 362437;
	st.global.v2.u32 	[%rd6], {%r18, %r9};
	add.s32 	%r19, %r17, %r18;
	mul.hi.u32 	%r20, %r19, 1374389535;
	shr.u32 	%r21, %r20, 5;
	mul.lo.s32 	%r22, %r21, 100;
	sub.s32 	%r23, %r19, %r22;
	cvt.rn.f32.u32 	%f1, %r23;
	mul.wide.u32 	%rd7, %r4, 4;
	add.s64 	%rd8, %rd3, %rd7;
	st.global.f32 	[%rd8], %f1;
	ret;

}


// ===== COMPILED SASS (sm_100) =====

	.target	sm_100

	.elftype	@"ET_EXEC"


//--------------------- .note.nv.tkinfo           --------------------------
	.section	.note.nv.tkinfo,"",@"SHT_NOTE"
	.sectionflags	@"SHF_NOTE_NV_TKINFO"
	.tkinfo
        /*0018*/ 	.word	0x00000002
        /*0030*/ 	.string	""
        /*0030*/ 	.string	"ptxas"
        /*0030*/ 	.string	"Cuda compilation tools, release 13.0, V13.0.88"
        /*0030*/ 	.string	"Build cuda_13.0.r13.0/compiler.36424714_0"
        /*0030*/ 	.string	"-arch sm_100 -m 64 "



//--------------------- .note.nv.cuinfo           --------------------------
	.section	.note.nv.cuinfo,"",@"SHT_NOTE"
	.sectionflags	@"SHF_NOTE_NV_CUINFO"
        /*0018*/ 	.short	0x0002
        /*001a*/ 	.short	0x0064
        /*001c*/ 	.short	0x0082
	.zero		2


//--------------------- .nv.info                  --------------------------
	.section	.nv.info,"",@"SHT_CUDA_INFO"
	.align	4


	//----- nvinfo : EIATTR_REGCOUNT
	.align		4
        /*0000*/ 	.byte	0x04, 0x2f
        /*0002*/ 	.short	(.L_10 - .L_9)
	.align		4
.L_9:
        /*0004*/ 	.word	index@(_Z4initjP17curandStateXORWOW)
        /*0008*/ 	.word	0x0000001f


	//----- nvinfo : EIATTR_FRAME_SIZE
	.align		4
.L_10:
        /*000c*/ 	.byte	0x04, 0x11
        /*000e*/ 	.short	(.L_12 - .L_11)
	.align		4
.L_11:
        /*0010*/ 	.word	index@(_Z4initjP17curandStateXORWOW)
        /*0014*/ 	.word	0x00000000


	//----- nvinfo : EIATTR_REGCOUNT
	.align		4
.L_12:
        /*0018*/ 	.byte	0x04, 0x2f
        /*001a*/ 	.short	(.L_14 - .L_13)
	.align		4
.L_13:
        /*001c*/ 	.word	index@(_Z7randomsP17curandStateXORWOWPf)
        /*0020*/ 	.word	0x00000014


	//----- nvinfo : EIATTR_FRAME_SIZE
	.align		4
.L_14:
        /*0024*/ 	.byte	0x04, 0x11
        /*0026*/ 	.short	(.L_16 - .L_15)
	.align		4
.L_15:
        /*0028*/ 	.word	index@(_Z7randomsP17curandStateXORWOWPf)
        /*002c*/ 	.word	0x00000000


	//----- nvinfo : EIATTR_MIN_STACK_SIZE
	.align		4
.L_16:
        /*0030*/ 	.byte	0x04, 0x12
        /*0032*/ 	.short	(.L_18 - .L_17)
	.align		4
.L_17:
        /*0034*/ 	.word	index@(_Z7randomsP17curandStateXORWOWPf)
        /*0038*/ 	.word	0x00000000


	//----- nvinfo : EIATTR_MIN_STACK_SIZE
	.align		4
.L_18:
        /*003c*/ 	.byte	0x04, 0x12
        /*003e*/ 	.short	(.L_20 - .L_19)
	.align		4
.L_19:
        /*0040*/ 	.word	index@(_Z4initjP17curandStateXORWOW)
        /*0044*/ 	.word	0x00000000
.L_20:


//--------------------- .nv.compat                --------------------------
	.section	.nv.compat,"",@"SHT_CUDA_COMPAT_INFO"
	.align	4
        /*0000*/ 	.byte	0x02, 0x09, 0x00, 0x00, 0x02, 0x02, 0x01, 0x00, 0x02, 0x05, 0x05, 0x00, 0x03, 0x07, 0x01, 0x01
        /*0010*/ 	.byte	0x02, 0x03, 0x00, 0x00, 0x02, 0x06, 0x01, 0x00, 0x04, 0x0b, 0x08, 0x00, 0x09, 0x00, 0x00, 0x00
        /*0020*/ 	.byte	0x00, 0x00, 0x00, 0x00


//--------------------- .nv.info._Z7randomsP17curandStateXORWOWPf --------------------------
	.section	.nv.info._Z7randomsP17curandStateXORWOWPf,"",@"SHT_CUDA_INFO"
	.sectionflags	@""
	.align	4


	//----- nvinfo : EIATTR_CUDA_API_VERSION
	.align		4
        /*0000*/ 	.byte	0x04, 0x37
        /*0002*/ 	.short	(.L_22 - .L_21)
.L_21:
        /*0004*/ 	.word	0x00000082


	//----- nvinfo : EIATTR_KPARAM_INFO
	.align		4
.L_22:
        /*0008*/ 	.byte	0x04, 0x17
        /*000a*/ 	.short	(.L_24 - .L_23)
.L_23:
        /*000c*/ 	.word	0x00000000
        /*0010*/ 	.short	0x0001
        /*0012*/ 	.short	0x0008
        /*0014*/ 	.byte	0x00, 0xf5, 0x21, 0x00


	//----- nvinfo : EIATTR_KPARAM_INFO
	.align		4
.L_24:
        /*0018*/ 	.byte	0x04, 0x17
        /*001a*/ 	.short	(.L_26 - .L_25)
.L_25:
        /*001c*/ 	.word	0x00000000
        /*0020*/ 	.short	0x0000
        /*0022*/ 	.short	0x0000
        /*0024*/ 	.byte	0x00, 0xf5, 0x21, 0x00


	//----- nvinfo : EIATTR_SPARSE_MMA_MASK
	.align		4
.L_26:
        /*0028*/ 	.byte	0x03, 0x50
        /*002a*/ 	.short	0x0000


	//----- nvinfo : EIATTR_MAXREG_COUNT
	.align		4
        /*002c*/ 	.byte	0x03, 0x1b
        /*002e*/ 	.short	0x00ff


	//----- nvinfo : EIATTR_MERCURY_ISA_VERSION
	.align		4
        /*0030*/ 	.byte	0x03, 0x5f
        /*0032*/ 	.short	0x0101


	//----- nvinfo : EIATTR_VRC_CTA_INIT_COUNT
	.align		4
        /*0034*/ 	.byte	0x02, 0x4a
	.zero		1
	.zero		1


	//----- nvinfo : EIATTR_EXIT_INSTR_OFFSETS
	.align		4
        /*0038*/ 	.byte	0x04, 0x1c
        /*003a*/ 	.short	(.L_28 - .L_27)


	//   ....[0]....
.L_27:
        /*003c*/ 	.word	0x00000210


	//----- nvinfo : EIATTR_CBANK_PARAM_SIZE
	.align		4
.L_28:
        /*0040*/ 	.byte	0x03, 0x19
        /*0042*/ 	.short	0x0010


	//----- nvinfo : EIATTR_PARAM_CBANK
	.align		4
        /*0044*/ 	.byte	0x04, 0x0a
        /*0046*/ 	.short	(.L_30 - .L_29)
	.align		4
.L_29:
        /*0048*/ 	.word	index@(.nv.constant0._Z7randomsP17curandStateXORWOWPf)
        /*004c*/ 	.short	0x0380
        /*004e*/ 	.short	0x0010


	//----- nvinfo : EIATTR_SW_WAR
	.align		4
.L_30:
        /*0050*/ 	.byte	0x04, 0x36
        /*0052*/ 	.short	(.L_32 - .L_31)
.L_31:
        /*0054*/ 	.word	0x00000008
.L_32:


//--------------------- .nv.info._Z4initjP17curandStateXORWOW --------------------------
	.section	.nv.info._Z4initjP17curandStateXORWOW,"",@"SHT_CUDA_INFO"
	.sectionflags	@""
	.align	4


	//----- nvinfo : EIATTR_CUDA_API_VERSION
	.align		4
        /*0000*/ 	.byte	0x04, 0x37
        /*0002*/ 	.short	(.L_34 - .L_33)
.L_33:
        /*0004*/ 	.word	0x00000082


	//----- nvinfo : EIATTR_KPARAM_INFO
	.align		4
.L_34:
        /*0008*/ 	.byte	0x04, 0x17
        /*000a*/ 	.short	(.L_36 - .L_35)
.L_35:
        /*000c*/ 	.word	0x00000000
        /*0010*/ 	.short	0x0001
        /*0012*/ 	.short	0x0008
        /*0014*/ 	.byte	0x00, 0xf5, 0x21, 0x00


	//----- nvinfo : EIATTR_KPARAM_INFO
	.align		4
.L_36:
        /*0018*/ 	.byte	0x04, 0x17
        /*001a*/ 	.short	(.L_38 - .L_37)
.L_37:
        /*001c*/ 	.word	0x00000000
        /*0020*/ 	.short	0x0000
        /*0022*/ 	.short	0x0000
        /*0024*/ 	.byte	0x00, 0xf0, 0x11, 0x00


	//----- nvinfo : EIATTR_SPARSE_MMA_MASK
	.align		4
.L_38:
        /*0028*/ 	.byte	0x03, 0x50
        /*002a*/ 	.short	0x0000


	//----- nvinfo : EIATTR_MAXREG_COUNT
	.align		4
        /*002c*/ 	.byte	0x03, 0x1b
        /*002e*/ 	.short	0x00ff


	//----- nvinfo : EIATTR_MERCURY_ISA_VERSION
	.align		4
        /*0030*/ 	.byte	0x03, 0x5f
        /*0032*/ 	.short	0x0101


	//----- nvinfo : EIATTR_VRC_CTA_INIT_COUNT
	.align		4
        /*0034*/ 	.byte	0x02, 0x4a
	.zero		1
	.zero		1


	//----- nvinfo : EIATTR_EXIT_INSTR_OFFSETS
	.align		4
        /*0038*/ 	.byte	0x04, 0x1c
        /*003a*/ 	.short	(.L_40 - .L_39)


	//   ....[0]....
.L_39:
        /*003c*/ 	.word	0x00000ea0


	//----- nvinfo : EIATTR_CRS_STACK_SIZE
	.align		4
.L_40:
        /*0040*/ 	.byte	0x04, 0x1e
        /*0042*/ 	.short	(.L_42 - .L_41)
.L_41:
        /*0044*/ 	.word	0x00000000


	//----- nvinfo : EIATTR_CBANK_PARAM_SIZE
	.align		4
.L_42:
        /*0048*/ 	.byte	0x03, 0x19
        /*004a*/ 	.short	0x0010


	//----- nvinfo : EIATTR_PARAM_CBANK
	.align		4
        /*004c*/ 	.byte	0x04, 0x0a
        /*004e*/ 	.short	(.L_44 - .L_43)
	.align		4
.L_43:
        /*0050*/ 	.word	index@(.nv.constant0._Z4initjP17curandStateXORWOW)
        /*0054*/ 	.short	0x0380
        /*0056*/ 	.short	0x0010


	//----- nvinfo : EIATTR_SW_WAR
	.align		4
.L_44:
        /*0058*/ 	.byte	0x04, 0x36
        /*005a*/ 	.short	(.L_46 - .L_45)
.L_45:
        /*005c*/ 	.word	0x00000008
.L_46:


//--------------------- .nv.callgraph             --------------------------
	.section	.nv.callgraph,"",@"SHT_CUDA_CALLGRAPH"
	.align	4
	.sectionentsize	8
	.align		4
        /*0000*/ 	.word	0x00000000
	.align		4
        /*0004*/ 	.word	0xffffffff
	.align		4
        /*0008*/ 	.word	0x00000000
	.align		4
        /*000c*/ 	.word	0xfffffffe
	.align		4
        /*0010*/ 	.word	0x00000000
	.align		4
        /*0014*/ 	.word	0xfffffffd
	.align		4
        /*0018*/ 	.word	0x00000000
	.align		4
        /*001c*/ 	.word	0xfffffffc


//--------------------- .nv.constant4             --------------------------
	.section	.nv.constant4,"a",@progbits
	.align	8
	.align		8
.nv.constant4:
        /*0000*/ 	.dword	precalc_xorwow_matrix
	.align		8
        /*0008*/ 	.dword	precalc_xorwow_offset_matrix
	.align		8
        /*0010*/ 	.dword	mrg32k3aM1
	.align		8
        /*0018*/ 	.dword	mrg32k3aM2
	.align		8
        /*0020*/ 	.dword	mrg32k3aM1SubSeq
	.align		8
        /*0028*/ 	.dword	mrg32k3aM2SubSeq
	.align		8
        /*0030*/ 	.dword	mrg32k3aM1Seq
	.align		8
        /*0038*/ 	.dword	mrg32k3aM2Seq


//--------------------- .nv.constant3             --------------------------
	.section	.nv.constant3,"a",@progbits
	.align	8
.nv.constant3:
	.type		__cr_lgamma_table,@object
	.size		__cr_lgamma_table,(.L_8 - __cr_lgamma_table)
__cr_lgamma_table:
        /*0000*/ 	.byte	0x00, 0x00, 0x00, 0x00, 0x00, 0x00, 0x00, 0x00, 0x00, 0x00, 0x00, 0x00, 0x00, 0x00, 0x00, 0x00
        /*0010*/ 	.byte	0xef, 0x39, 0xfa, 0xfe, 0x42, 0x2e, 0xe6, 0x3f, 0x02, 0x20, 0x2a, 0xfa, 0x0b, 0xab, 0xfc, 0x3f
        /*0020*/ 	.byte	0xf9, 0x2c, 0x92, 0x7c, 0xa7, 0x6c, 0x09, 0x40, 0xc9, 0x79, 0x44, 0x3c, 0x64, 0x26, 0x13, 0x40
        /*0030*/ 	.byte	0xca, 0x01, 0xcf, 0x3a, 0x27, 0x51, 0x1a, 0x40, 0x30, 0xcc, 0x2d, 0xf3, 0xe1, 0x0c, 0x21, 0x40
        /*0040*/ 	.byte	0x0d, 0xb7, 0xfc, 0x82, 0x8e, 0x35, 0x25, 0x40
.L_8:


//--------------------- .text._Z7randomsP17curandStateXORWOWPf --------------------------
	.section	.text._Z7randomsP17curandStateXORWOWPf,"ax",@progbits
	.align	128
        .global         _Z7randomsP17curandStateXORWOWPf
        .type           _Z7randomsP17curandStateXORWOWPf,@function
        .size           _Z7randomsP17curandStateXORWOWPf,(.L_x_10 - _Z7randomsP17curandStateXORWOWPf)
        .other          _Z7randomsP17curandStateXORWOWPf,@"STO_CUDA_ENTRY STV_DEFAULT"
_Z7randomsP17curandStateXORWOWPf:
.text._Z7randomsP17curandStateXORWOWPf:
[----:B------:R-:W-:Y:S01]  /*0000*/  LDC R1, c[0x0][0x37c] ;  /* 0x0000df00ff017b82 */ /* 0x000fe20000000800 */
[----:B------:R-:W0:Y:S07]  /*0010*/  S2R R0, SR_TID.X ;  /* 0x0000000000007919 */ /* 0x000e2e0000002100 */
[----:B------:R-:W0:Y:S01]  /*0020*/  S2UR UR6, SR_CTAID.X ;  /* 0x00000000000679c3 */ /* 0x000e220000002500 */
[----:B------:R-:W1:Y:S07]  /*0030*/  LDCU.64 UR4, c[0x0][0x358] ;  /* 0x00006b00ff0477ac */ /* 0x000e6e0008000a00 */
[----:B------:R-:W0:Y:S08]  /*0040*/  LDC R11, c[0x0][0x360] ;  /* 0x0000d800ff0b7b82 */ /* 0x000e300000000800 */
[----:B------:R-:W2:Y:S08]  /*0050*/  LDC.64 R2, c[0x0][0x380] ;  /* 0x0000e000ff027b82 */ /* 0x000eb00000000a00 */
[----:B------:R-:W3:Y:S01]  /*0060*/  LDC.64 R8, c[0x0][0x388] ;  /* 0x0000e200ff087b82 */ /* 0x000ee20000000a00 */
[----:B0-----:R-:W-:-:S04]  /*0070*/  IMAD R11, R11, UR6, R0 ;  /* 0x000000060b0b7c24 */ /* 0x001fc8000f8e0200 */
[----:B--2---:R-:W-:-:S05]  /*0080*/  IMAD.WIDE.U32 R2, R11, 0x30, R2 ;  /* 0x000000300b027825 */ /* 0x004fca00078e0002 */
[----:B-1----:R-:W2:Y:S04]  /*0090*/  LDG.E.64 R12, desc[UR4][R2.64] ;  /* 0x00000004020c7981 */ /* 0x002ea8000c1e1b00 */
[----:B------:R-:W4:Y:S04]  /*00a0*/  LDG.E.64 R4, desc[UR4][R2.64+0x10] ;  /* 0x0000100402047981 */ /* 0x000f28000c1e1b00 */
[----:B------:R-:W5:Y:S01]  /*00b0*/  LDG.E.64 R6, desc[UR4][R2.64+0x8] ;  /* 0x0000080402067981 */ /* 0x000f62000c1e1b00 */
[----:B---3--:R-:W-:Y:S01]  /*00c0*/  IMAD.WIDE.U32 R8, R11, 0x4, R8 ;  /* 0x000000040b087825 */ /* 0x008fe200078e0008 */
[----:B--2---:R-:W-:-:S04]  /*00d0*/  SHF.R.U32.HI R0, RZ, 0x2, R13 ;  /* 0x00000002ff007819 */ /* 0x004fc8000001160d */
[----:B------:R-:W-:Y:S01]  /*00e0*/  LOP3.LUT R0, R0, R13, RZ, 0x3c, !PT ;  /* 0x0000000d00007212 */ /* 0x000fe200078e3cff */
[----:B----4-:R-:W-:Y:S01]  /*00f0*/  IMAD.SHL.U32 R13, R5, 0x10, RZ ;  /* 0x00000010050d7824 */ /* 0x010fe200078e00ff */
[----:B------:R-:W-:Y:S01]  /*0100*/  MOV R15, R4 ;  /* 0x00000004000f7202 */ /* 0x000fe20000000f00 */
[----:B------:R-:W-:Y:S01]  /*0110*/  IMAD.MOV.U32 R16, RZ, RZ, R5 ;  /* 0x000000ffff107224 */ /* 0x000fe200078e0005 */
[----:B-----5:R-:W-:Y:S01]  /*0120*/  MOV R14, R7 ;  /* 0x00000007000e7202 */ /* 0x020fe20000000f00 */
[----:B------:R-:W-:Y:S01]  /*0130*/  IMAD.SHL.U32 R10, R0, 0x2, RZ ;  /* 0x00000002000a7824 */ /* 0x000fe200078e00ff */
[----:B------:R-:W-:-:S03]  /*0140*/  MOV R11, R6 ;  /* 0x00000006000b7202 */ /* 0x000fc60000000f00 */
[----:B------:R-:W-:Y:S01]  /*0150*/  STG.E.64 desc[UR4][R2.64+0x8], R14 ;  /* 0x0000080e02007986 */ /* 0x000fe2000c101b04 */
[----:B------:R-:W-:Y:S02]  /*0160*/  LOP3.LUT R0, R0, R10, R13, 0x96, !PT ;  /* 0x0000000a00007212 */ /* 0x000fe400078e960d */
[----:B------:R-:W-:Y:S02]  /*0170*/  IADD3 R10, PT, PT, R12, 0x587c5, RZ ;  /* 0x000587c50c0a7810 */ /* 0x000fe40007ffe0ff */
[----:B------:R-:W-:-:S03]  /*0180*/  LOP3.LUT R17, R0, R5, RZ, 0x3c, !PT ;  /* 0x0000000500117212 */ /* 0x000fc600078e3cff */
[----:B------:R-:W-:Y:S02]  /*0190*/  STG.E.64 desc[UR4][R2.64], R10 ;  /* 0x0000000a02007986 */ /* 0x000fe4000c101b04 */
[----:B------:R-:W-:Y:S02]  /*01a0*/  IMAD.IADD R0, R17, 0x1, R10 ;  /* 0x0000000111007824 */ /* 0x000fe400078e020a */
[----:B------:R-:W-:Y:S02]  /*01b0*/  STG.E.64 desc[UR4][R2.64+0x10], R16 ;  /* 0x0000101002007986 */ /* 0x000fe4000c101b04 */
[----:B------:R-:W-:-:S05]  /*01c0*/  IMAD.HI.U32 R12, R0, 0x51eb851f, RZ ;  /* 0x51eb851f000c7827 */ /* 0x000fca00078e00ff */
[----:B------:R-:W-:-:S05]  /*01d0*/  SHF.R.U32.HI R13, RZ, 0x5, R12 ;  /* 0x00000005ff0d7819 */ /* 0x000fca000001160c */
[----:B------:R-:W-:-:S05]  /*01e0*/  IMAD R13, R13, -0x64, R0 ;  /* 0xffffff9c0d0d7824 */ /* 0x000fca00078e0200 */
[----:B------:R-:W-:-:S05]  /*01f0*/  I2FP.F32.U32 R13, R13 ;  /* 0x0000000d000d7245 */ /* 0x000fca0000201000 */
[----:B------:R-:W-:Y:S01]  /*0200*/  STG.E desc[UR4][R8.64], R13 ;  /* 0x0000000d08007986 */ /* 0x000fe2000c101904 */
[----:B------:R-:W-:Y:S05]  /*0210*/  EXIT ;  /* 0x000000000000794d */ /* 0x000fea0003800000 */
.L_x_0:
[----:B------:R-:W-:-:S00]  /*0220*/  BRA `(.L_x_0) ;  /* 0xfffffffc00fc7947 */ /* 0x000fc0000383ffff */
[----:B------:R-:W-:-:S00]  /*0230*/  NOP ;  /* 0x0000000000007918 */ /* 0x000fc00000000000 */
        /* <DEDUP_REMOVED lines=12> */
.L_x_10:


//--------------------- .text._Z4initjP17curandStateXORWOW --------------------------
	.section	.text._Z4initjP17curandStateXORWOW,"ax",@progbits
	.align	128
        .global         _Z4initjP17curandStateXORWOW
        .type           _Z4initjP17curandStateXORWOW,@function
        .size           _Z4initjP17curandStateXORWOW,(.L_x_11 - _Z4initjP17curandStateXORWOW)
        .other          _Z4initjP17curandStateXORWOW,@"STO_CUDA_ENTRY STV_DEFAULT"
_Z4initjP17curandStateXORWOW:
.text._Z4initjP17curandStateXORWOW:
[----:B------:R-:W-:Y:S01]  /*0000*/  LDC R1, c[0x0][0x37c] ;  /* 0x0000df00ff017b82 */ /* 0x000fe20000000800 */
[----:B------:R-:W0:Y:S07]  /*0010*/  S2R R3, SR_TID.X ;  /* 0x0000000000037919 */ /* 0x000e2e0000002100 */
[----:B------:R-:W1:Y:S01]  /*0020*/  LDC R2, c[0x0][0x380] ;  /* 0x0000e000ff027b82 */ /* 0x000e620000000800 */
[----:B------:R-:W2:Y:S01]  /*0030*/  LDCU.64 UR4, c[0x0][0x358] ;  /* 0x00006b00ff0477ac */ /* 0x000ea20008000a00 */
[----:B------:R-:W-:Y:S01]  /*0040*/  IMAD.MOV.U32 R9, RZ, RZ, -0x75bd8fc ;  /* 0xf8a42704ff097424 */ /* 0x000fe200078e00ff */
[----:B------:R-:W-:Y:S01]  /*0050*/  BSSY.RECONVERGENT B0, `(.L_x_1) ;  /* 0x00000e1000007945 */ /* 0x000fe20003800200 */
[----:B------:R-:W-:-:S04]  /*0060*/  IMAD.MOV.U32 R10, RZ, RZ, -0x23270784 ;  /* 0xdcd8f87cff0a7424 */ /* 0x000fc800078e00ff */
[----:B------:R-:W0:Y:S08]  /*0070*/  S2UR UR6, SR_CTAID.X ;  /* 0x00000000000679c3 */ /* 0x000e300000002500 */
[----:B------:R-:W0:Y:S08]  /*0080*/  LDC R0, c[0x0][0x360] ;  /* 0x0000d800ff007b82 */ /* 0x000e300000000800 */
[----:B------:R-:W3:Y:S01]  /*0090*/  LDC.64 R6, c[0x0][0x388] ;  /* 0x0000e200ff067b82 */ /* 0x000ee20000000a00 */
[----:B-1----:R-:W-:-:S05]  /*00a0*/  LOP3.LUT R2, R2, 0xaad26b49, RZ, 0x3c, !PT ;  /* 0xaad26b4902027812 */ /* 0x002fca00078e3cff */
[----:B------:R-:W-:-:S04]  /*00b0*/  IMAD R2, R2, 0x4182bed5, RZ ;  /* 0x4182bed502027824 */ /* 0x000fc800078e02ff */
[C---:B------:R-:W-:Y:S01]  /*00c0*/  VIADD R4, R2.reuse, 0xd9f6dc18 ;  /* 0xd9f6dc1802047836 */ /* 0x040fe20000000000 */
[C---:B------:R-:W-:Y:S01]  /*00d0*/  LOP3.LUT R8, R2.reuse, 0x159a55e5, RZ, 0x3c, !PT ;  /* 0x159a55e502087812 */ /* 0x040fe200078e3cff */
[C---:B------:R-:W-:Y:S02]  /*00e0*/  VIADD R5, R2.reuse, 0x75bcd15 ;  /* 0x075bcd1502057836 */ /* 0x040fe40000000000 */
[----:B------:R-:W-:Y:S02]  /*00f0*/  VIADD R11, R2, 0x583f19 ;  /* 0x00583f19020b7836 */ /* 0x000fe40000000000 */
[----:B0-----:R-:W-:-:S05]  /*0100*/  IMAD R0, R0, UR6, R3 ;  /* 0x0000000600007c24 */ /* 0x001fca000f8e0203 */
[C---:B------:R-:W-:Y:S01]  /*0110*/  ISETP.NE.AND P0, PT, R0.reuse, RZ, PT ;  /* 0x000000ff0000720c */ /* 0x040fe20003f05270 */
[----:B---3--:R-:W-:-:S05]  /*0120*/  IMAD.WIDE.U32 R6, R0, 0x30, R6 ;  /* 0x0000003000067825 */ /* 0x008fca00078e0006 */
[----:B--2---:R0:W-:Y:S04]  /*0130*/  STG.E.64 desc[UR4][R6.64], R4 ;  /* 0x0000000406007986 */ /* 0x0041e8000c101b04 */
[----:B------:R0:W-:Y:S04]  /*0140*/  STG.E.64 desc[UR4][R6.64+0x8], R8 ;  /* 0x0000080806007986 */ /* 0x0001e8000c101b04 */
[----:B------:R0:W-:Y:S01]  /*0150*/  STG.E.64 desc[UR4][R6.64+0x10], R10 ;  /* 0x0000100a06007986 */ /* 0x0001e2000c101b04 */
[----:B------:R-:W-:Y:S05]  /*0160*/  @!P0 BRA `(.L_x_2) ;  /* 0x0000000c003c8947 */ /* 0x000fea0003800000 */
[----:B------:R-:W-:-:S07]  /*0170*/  CS2R R12, SRZ ;  /* 0x00000000000c7805 */ /* 0x000fce000001ff00 */
.L_x_8:
[----:B-1----:R-:W-:Y:S01]  /*0180*/  LOP3.LUT R2, R0, 0x3, RZ, 0xc0, !PT ;  /* 0x0000000300027812 */ /* 0x002fe200078ec0ff */
[----:B------:R-:W-:Y:S03]  /*0190*/  BSSY.RECONVERGENT B1, `(.L_x_3) ;  /* 0x00000c6000017945 */ /* 0x000fe60003800200 */
[----:B------:R-:W-:-:S04]  /*01a0*/  ISETP.NE.U32.AND P0, PT, R2, RZ, PT ;  /* 0x000000ff0200720c */ /* 0x000fc80003f05070 */
[----:B------:R-:W-:-:S13]  /*01b0*/  ISETP.NE.AND.EX P0, PT, RZ, RZ, PT, P0 ;  /* 0x000000ffff00720c */ /* 0x000fda0003f05300 */
[----:B------:R-:W-:Y:S05]  /*01c0*/  @!P0 BRA `(.L_x_4) ;  /* 0x0000000c00088947 */ /* 0x000fea0003800000 */
[----:B0-----:R-:W0:Y:S01]  /*01d0*/  LDC.64 R8, c[0x4][RZ] ;  /* 0x01000000ff087b82 */ /* 0x001e220000000a00 */
[----:B------:R-:W-:Y:S02]  /*01e0*/  IMAD.MOV.U32 R14, RZ, RZ, RZ ;  /* 0x000000ffff0e7224 */ /* 0x000fe400078e00ff */
[----:B0-----:R-:W-:-:S07]  /*01f0*/  IMAD.WIDE.U32 R8, R12, 0xc80, R8 ;  /* 0x00000c800c087825 */ /* 0x001fce00078e0008 */
.L_x_7:
[----:B-1----:R-:W-:Y:S01]  /*0200*/  IMAD.MOV.U32 R15, RZ, RZ, RZ ;  /* 0x000000ffff0f7224 */ /* 0x002fe200078e00ff */
[----:B------:R-:W-:Y:S01]  /*0210*/  CS2R R2, SRZ ;  /* 0x0000000000027805 */ /* 0x000fe2000001ff00 */
[----:B------:R-:W-:Y:S01]  /*0220*/  IMAD.MOV.U32 R17, RZ, RZ, RZ ;  /* 0x000000ffff117224 */ /* 0x000fe200078e00ff */
[----:B------:R-:W-:-:S07]  /*0230*/  CS2R R4, SRZ ;  /* 0x0000000000047805 */ /* 0x000fce000001ff00 */
.L_x_6:
[----:B------:R-:W-:-:S05]  /*0240*/  IMAD.WIDE.U32 R10, R17, 0x4, R6 ;  /* 0x00000004110a7825 */ /* 0x000fca00078e0006 */
[----:B------:R0:W5:Y:S01]  /*0250*/  LDG.E R16, desc[UR4][R10.64+0x4] ;  /* 0x000004040a107981 */ /* 0x000162000c1e1900 */
[----:B------:R-:W-:-:S07]  /*0260*/  IMAD.MOV.U32 R19, RZ, RZ, RZ ;  /* 0x000000ffff137224 */ /* 0x000fce00078e00ff */
.L_x_5:
[----:B-----5:R-:W-:Y:S01]  /*0270*/  SHF.R.U32.HI R24, RZ, R19, R16 ;  /* 0x00000013ff187219 */ /* 0x020fe20000011610 */
[----:B0-----:R-:W-:-:S03]  /*0280*/  IMAD.SHL.U32 R10, R17, 0x20, RZ ;  /* 0x00000020110a7824 */ /* 0x001fc600078e00ff */
[----:B------:R-:W-:Y:S01]  /*0290*/  LOP3.LUT R11, R24, 0x1, RZ, 0xc0, !PT ;  /* 0x00000001180b7812 */ /* 0x000fe200078ec0ff */
[----:B------:R-:W-:-:S03]  /*02a0*/  IMAD.IADD R10, R10, 0x1, R19 ;  /* 0x000000010a0a7824 */ /* 0x000fc600078e0213 */
[----:B------:R-:W-:Y:S01]  /*02b0*/  ISETP.NE.U32.AND P0, PT, R11, 0x1, PT ;  /* 0x000000010b00780c */ /* 0x000fe20003f05070 */
[----:B------:R-:W-:-:S03]  /*02c0*/  IMAD R11, R10, 0x5, RZ ;  /* 0x000000050a0b7824 */ /* 0x000fc600078e02ff */
[----:B------:R-:W-:Y:S01]  /*02d0*/  R2P PR, R24, 0x7e ;  /* 0x0000007e18007804 */ /* 0x000fe20000000000 */
[----:B------:R-:W-:-:S08]  /*02e0*/  IMAD.WIDE.U32 R10, R11, 0x4, R8 ;  /* 0x000000040b0a7825 */ /* 0x000fd000078e0008 */
[----:B------:R-:W2:Y:S04]  /*02f0*/  @!P0 LDG.E R18, desc[UR4][R10.64] ;  /* 0x000000040a128981 */ /* 0x000ea8000c1e1900 */
[----:B------:R-:W3:Y:S04]  /*0300*/  @!P0 LDG.E R20, desc[UR4][R10.64+0x10] ;  /* 0x000010040a148981 */ /* 0x000ee8000c1e1900 */
[----:B------:R-:W4:Y:S04]  /*0310*/  @P1 LDG.E R22, desc[UR4][R10.64+0x14] ;  /* 0x000014040a161981 */ /* 0x000f28000c1e1900 */
[----:B------:R-:W4:Y:S04]  /*0320*/  @P2 LDG.E R26, desc[UR4][R10.64+0x28] ;  /* 0x000028040a1a2981 */ /* 0x000f28000c1e1900 */
[----:B------:R-:W4:Y:S04]  /*0330*/  @!P0 LDG.E R21, desc[UR4][R10.64+0x4] ;  /* 0x000004040a158981 */ /* 0x000f28000c1e1900 */
[----:B------:R-:W4:Y:S04]  /*0340*/  @!P0 LDG.E R23, desc[UR4][R10.64+0xc] ;  /* 0x00000c040a178981 */ /* 0x000f28000c1e1900 */
[----:B------:R-:W4:Y:S04]  /*0350*/  @P1 LDG.E R25, desc[UR4][R10.64+0x18] ;  /* 0x000018040a191981 */ /* 0x000f28000c1e1900 */
[----:B------:R-:W4:Y:S04]  /*0360*/  @P3 LDG.E R28, desc[UR4][R10.64+0x3c] ;  /* 0x00003c040a1c3981 */ /* 0x000f28000c1e1900 */
[----:B------:R-:W4:Y:S01]  /*0370*/  @P6 LDG.E R27, desc[UR4][R10.64+0x7c] ;  /* 0x00007c040a1b6981 */ /* 0x000f22000c1e1900 */
[----:B--2---:R-:W-:-:S03]  /*0380*/  @!P0 LOP3.LUT R15, R15, R18, RZ, 0x3c, !PT ;  /* 0x000000120f0f8212 */ /* 0x004fc600078e3cff */
[----:B------:R-:W2:Y:S01]  /*0390*/  @!P0 LDG.E R18, desc[UR4][R10.64+0x8] ;  /* 0x000008040a128981 */ /* 0x000ea2000c1e1900 */
[----:B---3--:R-:W-:-:S03]  /*03a0*/  @!P0 LOP3.LUT R3, R3, R20, RZ, 0x3c, !PT ;  /* 0x0000001403038212 */ /* 0x008fc600078e3cff */
[----:B------:R-:W3:Y:S01]  /*03b0*/  @P1 LDG.E R20, desc[UR4][R10.64+0x24] ;  /* 0x000024040a141981 */ /* 0x000ee2000c1e1900 */
[----:B----4-:R-:W-:-:S03]  /*03c0*/  @P1 LOP3.LUT R15, R15, R22, RZ, 0x3c, !PT ;  /* 0x000000160f0f1212 */ /* 0x010fc600078e3cff */
[----:B------:R-:W4:Y:S01]  /*03d0*/  @P2 LDG.E R22, desc[UR4][R10.64+0x38] ;  /* 0x000038040a162981 */ /* 0x000f22000c1e1900 */
[----:B------:R-:W-:-:S03]  /*03e0*/  @P2 LOP3.LUT R15, R15, R26, RZ, 0x3c, !PT ;  /* 0x0000001a0f0f2212 */ /* 0x000fc600078e3cff */
[----:B------:R-:W4:Y:S01]  /*03f0*/  @P4 LDG.E R26, desc[UR4][R10.64+0x50] ;  /* 0x000050040a1a4981 */ /* 0x000f22000c1e1900 */
[----:B------:R-:W-:-:S03]  /*0400*/  @!P0 LOP3.LUT R4, R4, R21, RZ, 0x3c, !PT ;  /* 0x0000001504048212 */ /* 0x000fc600078e3cff */
[----:B------:R-:W4:Y:S01]  /*0410*/  @P1 LDG.E R21, desc[UR4][R10.64+0x20] ;  /* 0x000020040a151981 */ /* 0x000f22000c1e1900 */
[----:B------:R-:W-:-:S03]  /*0420*/  @!P0 LOP3.LUT R2, R2, R23, RZ, 0x3c, !PT ;  /* 0x0000001702028212 */ /* 0x000fc600078e3cff */
[----:B------:R-:W4:Y:S01]  /*0430*/  @P2 LDG.E R23, desc[UR4][R10.64+0x2c] ;  /* 0x00002c040a172981 */ /* 0x000f22000c1e1900 */
[----:B------:R-:W-:-:S03]  /*0440*/  @P1 LOP3.LUT R4, R4, R25, RZ, 0x3c, !PT ;  /* 0x0000001904041212 */ /* 0x000fc600078e3cff */
[----:B------:R-:W4:Y:S01]  /*0450*/  @P2 LDG.E R25, desc[UR4][R10.64+0x34] ;  /* 0x000034040a192981 */ /* 0x000f22000c1e1900 */
[----:B--2---:R-:W-:-:S03]  /*0460*/  @!P0 LOP3.LUT R5, R5, R18, RZ, 0x3c, !PT ;  /* 0x0000001205058212 */ /* 0x004fc600078e3cff */
[----:B------:R-:W2:Y:S01]  /*0470*/  @P1 LDG.E R18, desc[UR4][R10.64+0x1c] ;  /* 0x00001c040a121981 */ /* 0x000ea2000c1e1900 */
[----:B---3--:R-:W-:-:S03]  /*0480*/  @P1 LOP3.LUT R3, R3, R20, RZ, 0x3c, !PT ;  /* 0x0000001403031212 */ /* 0x008fc600078e3cff */
[----:B------:R-:W3:Y:S01]  /*0490*/  @P2 LDG.E R20, desc[UR4][R10.64+0x30] ;  /* 0x000030040a142981 */ /* 0x000ee2000c1e1900 */
[----:B----4-:R-:W-:-:S03]  /*04a0*/  @P2 LOP3.LUT R3, R3, R22, RZ, 0x3c, !PT ;  /* 0x0000001603032212 */ /* 0x010fc600078e3cff */
[----:B------:R-:W4:Y:S01]  /*04b0*/  @P3 LDG.E R22, desc[UR4][R10.64+0x4c] ;  /* 0x00004c040a163981 */ /* 0x000f22000c1e1900 */
[----:B------:R-:W-:-:S04]  /*04c0*/  @P3 LOP3.LUT R15, R15, R28, RZ, 0x3c, !PT ;  /* 0x0000001c0f0f3212 */ /* 0x000fc800078e3cff */
[----:B------:R-:W-:Y:S02]  /*04d0*/  @P4 LOP3.LUT R15, R15, R26, RZ, 0x3c, !PT ;  /* 0x0000001a0f0f4212 */ /* 0x000fe400078e3cff */
[----:B------:R-:W-:Y:S01]  /*04e0*/  @P1 LOP3.LUT R2, R2, R21, RZ, 0x3c, !PT ;  /* 0x0000001502021212 */ /* 0x000fe200078e3cff */
[----:B------:R-:W4:Y:S04]  /*04f0*/  @P5 LDG.E R26, desc[UR4][R10.64+0x64] ;  /* 0x000064040a1a5981 */ /* 0x000f28000c1e1900 */
[----:B------:R-:W4:Y:S01]  /*0500*/  @P3 LDG.E R21, desc[UR4][R10.64+0x40] ;  /* 0x000040040a153981 */ /* 0x000f22000c1e1900 */
[----:B------:R-:W-:Y:S02]  /*0510*/  @P2 LOP3.LUT R4, R4, R23, RZ, 0x3c, !PT ;  /* 0x0000001704042212 */ /* 0x000fe400078e3cff */
[----:B------:R-:W-:Y:S01]  /*0520*/  @P2 LOP3.LUT R2, R2, R25, RZ, 0x3c, !PT ;  /* 0x0000001902022212 */ /* 0x000fe200078e3cff */
[----:B------:R-:W4:Y:S04]  /*0530*/  @P3 LDG.E R23, desc[UR4][R10.64+0x48] ;  /* 0x000048040a173981 */ /* 0x000f28000c1e1900 */
[----:B------:R-:W4:Y:S01]  /*0540*/  @P4 LDG.E R25, desc[UR4][R10.64+0x54] ;  /* 0x000054040a194981 */ /* 0x000f22000c1e1900 */
[----:B--2---:R-:W-:-:S03]  /*0550*/  @P1 LOP3.LUT R5, R5, R18, RZ, 0x3c, !PT ;  /* 0x0000001205051212 */ /* 0x004fc600078e3cff */
[----:B------:R-:W2:Y:S01]  /*0560*/  @P3 LDG.E R18, desc[UR4][R10.64+0x44] ;  /* 0x000044040a123981 */ /* 0x000ea2000c1e1900 */
[----:B---3--:R-:W-:-:S03]  /*0570*/  @P2 LOP3.LUT R5, R5, R20, RZ, 0x3c, !PT ;  /* 0x0000001405052212 */ /* 0x008fc600078e3cff */
[----:B------:R-:W3:Y:S01]  /*0580*/  @P4 LDG.E R20, desc[UR4][R10.64+0x58] ;  /* 0x000058040a144981 */ /* 0x000ee2000c1e1900 */
[----:B----4-:R-:W-:-:S03]  /*0590*/  @P3 LOP3.LUT R3, R3, R22, RZ, 0x3c, !PT ;  /* 0x0000001603033212 */ /* 0x010fc600078e3cff */
[----:B------:R-:W4:Y:S01]  /*05a0*/  @P4 LDG.E R22, desc[UR4][R10.64+0x60] ;  /* 0x000060040a164981 */ /* 0x000f22000c1e1900 */
[----:B------:R-:W-:Y:S02]  /*05b0*/  LOP3.LUT P0, RZ, R24, 0x80, RZ, 0xc0, !PT ;  /* 0x0000008018ff7812 */ /* 0x000fe4000780c0ff */
[----:B------:R-:W-:Y:S02]  /*05c0*/  @P5 LOP3.LUT R15, R15, R26, RZ, 0x3c, !PT ;  /* 0x0000001a0f0f5212 */ /* 0x000fe400078e3cff */
[----:B------:R-:W4:Y:S01]  /*05d0*/  @P6 LDG.E R26, desc[UR4][R10.64+0x78] ;  /* 0x000078040a1a6981 */ /* 0x000f22000c1e1900 */
[----:B------:R-:W-:-:S03]  /*05e0*/  @P3 LOP3.LUT R4, R4, R21, RZ, 0x3c, !PT ;  /* 0x0000001504043212 */ /* 0x000fc600078e3cff */
[----:B------:R-:W4:Y:S01]  /*05f0*/  @P4 LDG.E R21, desc[UR4][R10.64+0x5c] ;  /* 0x00005c040a154981 */ /* 0x000f22000c1e1900 */
[----:B------:R-:W-:-:S03]  /*0600*/  @P3 LOP3.LUT R2, R2, R23, RZ, 0x3c, !PT ;  /* 0x0000001702023212 */ /* 0x000fc600078e3cff */
[----:B------:R-:W4:Y:S01]  /*0610*/  @P5 LDG.E R23, desc[UR4][R10.64+0x68] ;  /* 0x000068040a175981 */ /* 0x000f22000c1e1900 */
[----:B------:R-:W-:-:S03]  /*0620*/  @P4 LOP3.LUT R4, R4, R25, RZ, 0x3c, !PT ;  /* 0x0000001904044212 */ /* 0x000fc600078e3cff */
[----:B------:R-:W4:Y:S01]  /*0630*/  @P5 LDG.E R25, desc[UR4][R10.64+0x70] ;  /* 0x000070040a195981 */ /* 0x000f22000c1e1900 */
[----:B--2---:R-:W-:-:S03]  /*0640*/  @P3 LOP3.LUT R5, R5, R18, RZ, 0x3c, !PT ;  /* 0x0000001205053212 */ /* 0x004fc600078e3cff */
[----:B------:R-:W2:Y:S01]  /*0650*/  @P5 LDG.E R18, desc[UR4][R10.64+0x6c] ;  /* 0x00006c040a125981 */ /* 0x000ea2000c1e1900 */
[----:B---3--:R-:W-:-:S03]  /*0660*/  @P4 LOP3.LUT R5, R5, R20, RZ, 0x3c, !PT ;  /* 0x0000001405054212 */ /* 0x008fc600078e3cff */
[----:B------:R-:W3:Y:S01]  /*0670*/  @P5 LDG.E R20, desc[UR4][R10.64+0x74] ;  /* 0x000074040a145981 */ /* 0x000ee2000c1e1900 */
[----:B----4-:R-:W-:-:S03]  /*0680*/  @P4 LOP3.LUT R3, R3, R22, RZ, 0x3c, !PT ;  /* 0x0000001603034212 */ /* 0x010fc600078e3cff */
[----:B------:R-:W4:Y:S01]  /*0690*/  @P0 LDG.E R22, desc[UR4][R10.64+0x8c] ;  /* 0x00008c040a160981 */ /* 0x000f22000c1e1900 */
[----:B------:R-:W-:-:S03]  /*06a0*/  @P6 LOP3.LUT R15, R15, R26, RZ, 0x3c, !PT ;  /* 0x0000001a0f0f6212 */ /* 0x000fc600078e3cff */
        /* <DEDUP_REMOVED lines=13> */
[----:B------:R-:W-:Y:S02]  /*0780*/  @P6 LOP3.LUT R4, R4, R27, RZ, 0x3c, !PT ;  /* 0x0000001b04046212 */ /* 0x000fe400078e3cff */
[----:B------:R-:W-:Y:S02]  /*0790*/  @P6 LOP3.LUT R2, R2, R21, RZ, 0x3c, !PT ;  /* 0x0000001502026212 */ /* 0x000fe400078e3cff */
[----:B------:R-:W-:Y:S02]  /*07a0*/  @P0 LOP3.LUT R4, R4, R23, RZ, 0x3c, !PT ;  /* 0x0000001704040212 */ /* 0x000fe400078e3cff */
[----:B------:R-:W-:Y:S02]  /*07b0*/  @P0 LOP3.LUT R2, R2, R25, RZ, 0x3c, !PT ;  /* 0x0000001902020212 */ /* 0x000fe400078e3cff */
[----:B--2---:R-:W-:Y:S02]  /*07c0*/  @P6 LOP3.LUT R5, R5, R18, RZ, 0x3c, !PT ;  /* 0x0000001205056212 */ /* 0x004fe400078e3cff */
[----:B---3--:R-:W-:-:S02]  /*07d0*/  @P6 LOP3.LUT R3, R3, R20, RZ, 0x3c, !PT ;  /* 0x0000001403036212 */ /* 0x008fc400078e3cff */
[----:B----4-:R-:W-:Y:S02]  /*07e0*/  @P0 LOP3.LUT R5, R5, R22, RZ, 0x3c, !PT ;  /* 0x0000001605050212 */ /* 0x010fe400078e3cff */
[----:B------:R-:W-:Y:S02]  /*07f0*/  @P0 LOP3.LUT R3, R3, R26, RZ, 0x3c, !PT ;  /* 0x0000001a03030212 */ /* 0x000fe400078e3cff */
[----:B------:R-:W-:-:S13]  /*0800*/  R2P PR, R24.B1, 0x7f ;  /* 0x0000007f18007804 */ /* 0x000fda0000001000 */
[----:B------:R-:W2:Y:S04]  /*0810*/  @P0 LDG.E R18, desc[UR4][R10.64+0xa0] ;  /* 0x0000a0040a120981 */ /* 0x000ea8000c1e1900 */
[----:B------:R-:W3:Y:S04]  /*0820*/  @P1 LDG.E R22, desc[UR4][R10.64+0xb4] ;  /* 0x0000b4040a161981 */ /* 0x000ee8000c1e1900 */
[----:B------:R-:W4:Y:S04]  /*0830*/  @P2 LDG.E R26, desc[UR4][R10.64+0xc8] ;  /* 0x0000c8040a1a2981 */ /* 0x000f28000c1e1900 */
[----:B------:R-:W4:Y:S04]  /*0840*/  @P3 LDG.E R28, desc[UR4][R10.64+0xdc] ;  /* 0x0000dc040a1c3981 */ /* 0x000f28000c1e1900 */
[----:B------:R-:W4:Y:S04]  /*0850*/  @P0 LDG.E R23, desc[UR4][R10.64+0xa4] ;  /* 0x0000a4040a170981 */ /* 0x000f28000c1e1900 */
[----:B------:R-:W4:Y:S04]  /*0860*/  @P0 LDG.E R20, desc[UR4][R10.64+0xa8] ;  /* 0x0000a8040a140981 */ /* 0x000f28000c1e1900 */
[----:B------:R-:W4:Y:S04]  /*0870*/  @P4 LDG.E R25, desc[UR4][R10.64+0xf0] ;  /* 0x0000f0040a194981 */ /* 0x000f28000c1e1900 */
        /* <DEDUP_REMOVED lines=21> */
[----:B------:R-:W-:Y:S02]  /*09d0*/  LOP3.LUT P0, RZ, R24, 0x8000, RZ, 0xc0, !PT ;  /* 0x0000800018ff7812 */ /* 0x000fe4000780c0ff */
[----:B----4-:R-:W-:Y:S01]  /*09e0*/  @P5 LOP3.LUT R15, R15, R26, RZ, 0x3c, !PT ;  /* 0x0000001a0f0f5212 */ /* 0x010fe200078e3cff */
[----:B------:R-:W4:Y:S04]  /*09f0*/  @P3 LDG.E R24, desc[UR4][R10.64+0xe4] ;  /* 0x0000e4040a183981 */ /* 0x000f28000c1e1900 */
[----:B------:R-:W2:Y:S01]  /*0a00*/  @P6 LDG.E R26, desc[UR4][R10.64+0x118] ;  /* 0x000118040a1a6981 */ /* 0x000ea2000c1e1900 */
        /* <DEDUP_REMOVED lines=8> */
[----:B---3--:R-:W-:-:S03]  /*0a90*/  @P2 LOP3.LUT R3, R3, R22, RZ, 0x3c, !PT ;  /* 0x0000001603032212 */ /* 0x008fc600078e3cff */
[----:B------:R-:W3:Y:S01]  /*0aa0*/  @P4 LDG.E R22, desc[UR4][R10.64+0x100] ;  /* 0x000100040a164981 */ /* 0x000ee2000c1e1900 */
[----:B--2---:R-:W-:-:S03]  /*0ab0*/  @P6 LOP3.LUT R15, R15, R26, RZ, 0x3c, !PT ;  /* 0x0000001a0f0f6212 */ /* 0x004fc600078e3cff */
[----:B------:R-:W2:Y:S01]  /*0ac0*/  @P0 LDG.E R26, desc[UR4][R10.64+0x12c] ;  /* 0x00012c040a1a0981 */ /* 0x000ea2000c1e1900 */
[----:B----4-:R-:W-:-:S03]  /*0ad0*/  @P2 LOP3.LUT R2, R2, R23, RZ, 0x3c, !PT ;  /* 0x0000001702022212 */ /* 0x010fc600078e3cff */
[----:B------:R-:W4:Y:S01]  /*0ae0*/  @P4 LDG.E R23, desc[UR4][R10.64+0xfc] ;  /* 0x0000fc040a174981 */ /* 0x000f22000c1e1900 */
[----:B------:R-:W-:-:S03]  /*0af0*/  @P2 LOP3.LUT R5, R5, R20, RZ, 0x3c, !PT ;  /* 0x0000001405052212 */ /* 0x000fc600078e3cff */
[----:B------:R-:W4:Y:S01]  /*0b00*/  @P4 LDG.E R20, desc[UR4][R10.64+0xf8] ;  /* 0x0000f8040a144981 */ /* 0x000f22000c1e1900 */
[----:B------:R-:W-:Y:S02]  /*0b10*/  @P3 LOP3.LUT R2, R2, R27, RZ, 0x3c, !PT ;  /* 0x0000001b02023212 */ /* 0x000fe400078e3cff */
[----:B------:R-:W-:Y:S01]  /*0b20*/  @P3 LOP3.LUT R4, R4, R25, RZ, 0x3c, !PT ;  /* 0x0000001904043212 */ /* 0x000fe200078e3cff */
[----:B------:R-:W4:Y:S01]  /*0b30*/  @P5 LDG.E R27, desc[UR4][R10.64+0x110] ;  /* 0x000110040a1b5981 */ /* 0x000f22000c1e1900 */
[----:B------:R-:W-:-:S03]  /*0b40*/  @P3 LOP3.LUT R5, R5, R24, RZ, 0x3c, !PT ;  /* 0x0000001805053212 */ /* 0x000fc600078e3cff */
[----:B------:R-:W4:Y:S04]  /*0b50*/  @P5 LDG.E R25, desc[UR4][R10.64+0x108] ;  /* 0x000108040a195981 */ /* 0x000f28000c1e1900 */
        /* <DEDUP_REMOVED lines=19> */
[----:B------:R-:W-:-:S05]  /*0c90*/  VIADD R19, R19, 0x10 ;  /* 0x0000001013137836 */ /* 0x000fca0000000000 */
[----:B------:R-:W-:Y:S02]  /*0ca0*/  ISETP.NE.AND P1, PT, R19, 0x20, PT ;  /* 0x000000201300780c */ /* 0x000fe40003f25270 */
[----:B------:R-:W-:Y:S02]  /*0cb0*/  @P5 LOP3.LUT R3, R3, R18, RZ, 0x3c, !PT ;  /* 0x0000001203035212 */ /* 0x000fe400078e3cff */
[----:B------:R-:W-:Y:S02]  /*0cc0*/  @P6 LOP3.LUT R4, R4, R21, RZ, 0x3c, !PT ;  /* 0x0000001504046212 */ /* 0x000fe400078e3cff */
[----:B---3--:R-:W-:-:S04]  /*0cd0*/  @P6 LOP3.LUT R3, R3, R22, RZ, 0x3c, !PT ;  /* 0x0000001603036212 */ /* 0x008fc800078e3cff */
[----:B--2---:R-:W-:Y:S02]  /*0ce0*/  @P0 LOP3.LUT R3, R3, R26, RZ, 0x3c, !PT ;  /* 0x0000001a03030212 */ /* 0x004fe400078e3cff */
[----:B----4-:R-:W-:Y:S02]  /*0cf0*/  @P6 LOP3.LUT R2, R2, R23, RZ, 0x3c, !PT ;  /* 0x0000001702026212 */ /* 0x010fe400078e3cff */
[----:B------:R-:W-:Y:S02]  /*0d00*/  @P6 LOP3.LUT R5, R5, R20, RZ, 0x3c, !PT ;  /* 0x0000001405056212 */ /* 0x000fe400078e3cff */
[----:B------:R-:W-:Y:S02]  /*0d10*/  @P0 LOP3.LUT R2, R2, R27, RZ, 0x3c, !PT ;  /* 0x0000001b02020212 */ /* 0x000fe400078e3cff */
[----:B------:R-:W-:Y:S02]  /*0d20*/  @P0 LOP3.LUT R4, R4, R25, RZ, 0x3c, !PT ;  /* 0x0000001904040212 */ /* 0x000fe400078e3cff */
[----:B------:R-:W-:Y:S01]  /*0d30*/  @P0 LOP3.LUT R5, R5, R24, RZ, 0x3c, !PT ;  /* 0x0000001805050212 */ /* 0x000fe200078e3cff */
[----:B------:R-:W-:Y:S06]  /*0d40*/  @P1 BRA `(.L_x_5) ;  /* 0xfffffff400481947 */ /* 0x000fec000383ffff */
[----:B------:R-:W-:-:S05]  /*0d50*/  VIADD R17, R17, 0x1 ;  /* 0x0000000111117836 */ /* 0x000fca0000000000 */
[----:B------:R-:W-:-:S13]  /*0d60*/  ISETP.NE.AND P0, PT, R17, 0x5, PT ;  /* 0x000000051100780c */ /* 0x000fda0003f05270 */
[----:B------:R-:W-:Y:S05]  /*0d70*/  @P0 BRA `(.L_x_6) ;  /* 0xfffffff400300947 */ /* 0x000fea000383ffff */
[----:B------:R1:W-:Y:S01]  /*0d80*/  STG.E.64 desc[UR4][R6.64+0x8], R4 ;  /* 0x0000080406007986 */ /* 0x0003e2000c101b04 */
[----:B------:R-:W-:Y:S01]  /*0d90*/  VIADD R14, R14, 0x1 ;  /* 0x000000010e0e7836 */ /* 0x000fe20000000000 */
[----:B------:R-:W-:Y:S02]  /*0da0*/  LOP3.LUT R11, R0, 0x3, RZ, 0xc0, !PT ;  /* 0x00000003000b7812 */ /* 0x000fe400078ec0ff */
[----:B------:R1:W-:Y:S02]  /*0db0*/  STG.E.64 desc[UR4][R6.64+0x10], R2 ;  /* 0x0000100206007986 */ /* 0x0003e4000c101b04 */
[----:B------:R-:W-:Y:S02]  /*0dc0*/  ISETP.GE.U32.AND P0, PT, R14, R11, PT ;  /* 0x0000000b0e00720c */ /* 0x000fe40003f06070 */
[----:B------:R1:W-:Y:S11]  /*0dd0*/  STG.E desc[UR4][R6.64+0x4], R15 ;  /* 0x0000040f06007986 */ /* 0x0003f6000c101904 */
[----:B------:R-:W-:Y:S05]  /*0de0*/  @!P0 BRA `(.L_x_7) ;  /* 0xfffffff400048947 */ /* 0x000fea000383ffff */
.L_x_4:
[----:B------:R-:W-:Y:S05]  /*0df0*/  BSYNC.RECONVERGENT B1 ;  /* 0x0000000000017941 */ /* 0x000fea0003800200 */
.L_x_3:
[----:B------:R-:W-:Y:S01]  /*0e00*/  ISETP.GT.U32.AND P0, PT, R0, 0x3, PT ;  /* 0x000000030000780c */ /* 0x000fe20003f04070 */
[----:B------:R-:W-:Y:S01]  /*0e10*/  VIADD R12, R12, 0x1 ;  /* 0x000000010c0c7836 */ /* 0x000fe20000000000 */
[--C-:B------:R-:W-:Y:S02]  /*0e20*/  SHF.R.U64 R0, R0, 0x2, R13.reuse ;  /* 0x0000000200007819 */ /* 0x100fe4000000120d */
[----:B------:R-:W-:Y:S02]  /*0e30*/  ISETP.GT.U32.AND.EX P0, PT, R13, RZ, PT, P0 ;  /* 0x000000ff0d00720c */ /* 0x000fe40003f04100 */
[----:B------:R-:W-:-:S11]  /*0e40*/  SHF.R.U32.HI R13, RZ, 0x2, R13 ;  /* 0x00000002ff0d7819 */ /* 0x000fd6000001160d */
[----:B------:R-:W-:Y:S05]  /*0e50*/  @P0 BRA `(.L_x_8) ;  /* 0xfffffff000c80947 */ /* 0x000fea000383ffff */
.L_x_2:
[----:B------:R-:W-:Y:S05]  /*0e60*/  BSYNC.RECONVERGENT B0 ;  /* 0x0000000000007941 */ /* 0x000fea0003800200 */
.L_x_1:
[----:B------:R-:W-:Y:S04]  /*0e70*/  STG.E.64 desc[UR4][R6.64+0x18], RZ ;  /* 0x000018ff06007986 */ /* 0x000fe8000c101b04 */
[----:B------:R-:W-:Y:S04]  /*0e80*/  STG.E desc[UR4][R6.64+0x20], RZ ;  /* 0x000020ff06007986 */ /* 0x000fe8000c101904 */
[----:B------:R-:W-:Y:S01]  /*0e90*/  STG.E.64 desc[UR4][R6.64+0x28], RZ ;  /* 0x000028ff06007986 */ /* 0x000fe2000c101b04 */
[----:B------:R-:W-:Y:S05]  /*0ea0*/  EXIT ;  /* 0x000000000000794d */ /* 0x000fea0003800000 */
.L_x_9:
        /* <DEDUP_REMOVED lines=13> */
.L_x_11:


//--------------------- .nv.global.init           --------------------------
	.section	.nv.global.init,"aw",@progbits
	.align	4
.nv.global.init:
	.type		mrg32k3aM1SubSeq,@object
	.size		mrg32k3aM1SubSeq,(mrg32k3aM2SubSeq - mrg32k3aM1SubSeq)
mrg32k3aM1SubSeq:
        /*0000*/ 	.byte	0x0b, 0xcc, 0xee, 0x04, 0x73, 0x29, 0x8b, 0x6f, 0xf6, 0x53, 0x03, 0xf6, 0x23, 0xf6, 0xea, 0xda
        /* <DEDUP_REMOVED lines=125> */
	.type		mrg32k3aM2SubSeq,@object
	.size		mrg32k3aM2SubSeq,(mrg32k3aM1 - mrg32k3aM2SubSeq)
mrg32k3aM2SubSeq:
        /* <DEDUP_REMOVED lines=126> */
	.type		mrg32k3aM1,@object
	.size		mrg32k3aM1,(mrg32k3aM1Seq - mrg32k3aM1)
mrg32k3aM1:
        /* <DEDUP_REMOVED lines=144> */
	.type		mrg32k3aM1Seq,@object
	.size		mrg32k3aM1Seq,(mrg32k3aM2 - mrg32k3aM1Seq)
mrg32k3aM1Seq:
        /* <DEDUP_REMOVED lines=144> */
	.type		mrg32k3aM2,@object
	.size		mrg32k3aM2,(mrg32k3aM2Seq - mrg32k3aM2)
mrg32k3aM2:
        /* <DEDUP_REMOVED lines=144> */
	.type		mrg32k3aM2Seq,@object
	.size		mrg32k3aM2Seq,(precalc_xorwow_matrix - mrg32k3aM2Seq)
mrg32k3aM2Seq:
        /* <DEDUP_REMOVED lines=144> */
	.type		precalc_xorwow_matrix,@object
	.size		precalc_xorwow_matrix,(precalc_xorwow_offset_matrix - precalc_xorwow_matrix)
precalc_xorwow_matrix:
        /* <DEDUP_REMOVED lines=6400> */
	.type		precalc_xorwow_offset_matrix,@object
	.size		precalc_xorwow_offset_matrix,(.L_1 - precalc_xorwow_offset_matrix)
precalc_xorwow_offset_matrix:
        /* <DEDUP_REMOVED lines=6400> */
.L_1:


//--------------------- .nv.shared.reserved.0     --------------------------
	.section	.nv.shared.reserved.0,"aw",@nobits
	.weak		__nv_reservedSMEM_offset_0_alias
	.size		__nv_reservedSMEM_offset_0_alias, 0, 64
	.other		__nv_reservedSMEM_offset_0_alias,@"STO_CUDA_RESERVED_SHARED STV_DEFAULT"
__nv_reservedSMEM_offset_0_alias:
	.zero		0
	.zero		64


//--------------------- .nv.constant0._Z7randomsP17curandStateXORWOWPf --------------------------
	.section	.nv.constant0._Z7randomsP17curandStateXORWOWPf,"a",@progbits
	.sectionflags	@""
	.align	4
.nv.constant0._Z7randomsP17curandStateXORWOWPf:
	.zero		912


//--------------------- .nv.constant0._Z4initjP17curandStateXORWOW --------------------------
	.section	.nv.constant0._Z4initjP17curandStateXORWOW,"a",@progbits
	.sectionflags	@""
	.align	4
.nv.constant0._Z4initjP17curandStateXORWOW:
	.zero		912


//--------------------- SYMBOLS --------------------------

	.type		.nv.reservedSmem.offset0,@object
	.size		.nv.reservedSmem.offset0,0x4
